//
// Generated by NVIDIA NVVM Compiler
//
// Compiler Build ID: CL-36424714
// Cuda compilation tools, release 13.0, V13.0.88
// Based on NVVM 20.0.0
//

.version 9.0
.target sm_100
.address_size 64

	// .globl	_Z25unique_idx_calc_threadIdxPi
.extern .func  (.param .b32 func_retval0) vprintf
(
	.param .b64 vprintf_param_0,
	.param .b64 vprintf_param_1
)
;
.global .align 1 .b8 $str[31] = {116, 104, 114, 101, 97, 100, 73, 100, 120, 46, 120, 32, 58, 32, 37, 100, 44, 32, 118, 97, 108, 117, 101, 32, 58, 32, 37, 100, 32, 10};

.visible .entry _Z25unique_idx_calc_threadIdxPi(
	.param .u64 .ptr .align 1 _Z25unique_idx_calc_threadIdxPi_param_0
)
{
	.local .align 8 .b8 	__local_depot0[8];
	.reg .b64 	%SP;
	.reg .b64 	%SPL;
	.reg .b32 	%r<5>;
	.reg .b64 	%rd<9>;

	mov.u64 	%SPL, __local_depot0;
	cvta.local.u64 	%SP, %SPL;
	ld.param.u64 	%rd1, [_Z25unique_idx_calc_threadIdxPi_param_0];
	cvta.to.global.u64 	%rd2, %rd1;
	add.u64 	%rd3, %SP, 0;
	add.u64 	%rd4, %SPL, 0;
	mov.u32 	%r1, %tid.x;
	mul.wide.u32 	%rd5, %r1, 4;
	add.s64 	%rd6, %rd2, %rd5;
	ld.global.u32 	%r2, [%rd6];
	st.local.v2.u32 	[%rd4], {%r1, %r2};
	mov.u64 	%rd7, $str;
	cvta.global.u64 	%rd8, %rd7;
	{ // callseq 0, 0
	.param .b64 param0;
	st.param.b64 	[param0], %rd8;
	.param .b64 param1;
	st.param.b64 	[param1], %rd3;
	.param .b32 retval0;
	call.uni (retval0), 
	vprintf, 
	(
	param0, 
	param1
	);
	ld.param.b32 	%r3, [retval0];
	} // callseq 0
	ret;

}


// ===== COMPILED SASS (sm_100) =====

	.target	sm_100

	.elftype	@"ET_EXEC"


//--------------------- .note.nv.tkinfo           --------------------------
	.section	.note.nv.tkinfo,"",@"SHT_NOTE"
	.sectionflags	@"SHF_NOTE_NV_TKINFO"
	.tkinfo
        /*0018*/ 	.word	0x00000002
        /*0030*/ 	.string	""
        /*0030*/ 	.string	"ptxas"
        /*0030*/ 	.string	"Cuda compilation tools, release 13.0, V13.0.88"
        /*0030*/ 	.string	"Build cuda_13.0.r13.0/compiler.36424714_0"
        /*0030*/ 	.string	"-arch sm_100 -m 64 "



//--------------------- .note.nv.cuinfo           --------------------------
	.section	.note.nv.cuinfo,"",@"SHT_NOTE"
	.sectionflags	@"SHF_NOTE_NV_CUINFO"
        /*0018*/ 	.short	0x0002
        /*001a*/ 	.short	0x0064
        /*001c*/ 	.short	0x0082
	.zero		2


//--------------------- .nv.info                  --------------------------
	.section	.nv.info,"",@"SHT_CUDA_INFO"
	.align	4


	//----- nvinfo : EIATTR_REGCOUNT
	.align		4
        /*0000*/ 	.byte	0x04, 0x2f
        /*0002*/ 	.short	(.L_2 - .L_1)
	.align		4
.L_1:
        /*0004*/ 	.word	index@(_Z25unique_idx_calc_threadIdxPi)
        /*0008*/ 	.word	0x00000018


	//----- nvinfo : EIATTR_FRAME_SIZE
	.align		4
.L_2:
        /*000c*/ 	.byte	0x04, 0x11
        /*000e*/ 	.short	(.L_4 - .L_3)
	.align		4
.L_3:
        /*0010*/ 	.word	index@(_Z25unique_idx_calc_threadIdxPi)
        /*0014*/ 	.word	0x00000008


	//----- nvinfo : EIATTR_MIN_STACK_SIZE
	.align		4
.L_4:
        /*0018*/ 	.byte	0x04, 0x12
        /*001a*/ 	.short	(.L_6 - .L_5)
	.align		4
.L_5:
        /*001c*/ 	.word	index@(_Z25unique_idx_calc_threadIdxPi)
        /*0020*/ 	.word	0x00000008
.L_6:


//--------------------- .nv.compat                --------------------------
	.section	.nv.compat,"",@"SHT_CUDA_COMPAT_INFO"
	.align	4
        /*0000*/ 	.byte	0x02, 0x09, 0x00, 0x00, 0x02, 0x02, 0x01, 0x00, 0x02, 0x05, 0x05, 0x00, 0x03, 0x07, 0x01, 0x01
        /*0010*/ 	.byte	0x02, 0x03, 0x00, 0x00, 0x02, 0x06, 0x01, 0x00, 0x04, 0x0b, 0x08, 0x00, 0x09, 0x00, 0x00, 0x00
        /*0020*/ 	.byte	0x00, 0x00, 0x00, 0x00


//--------------------- .nv.info._Z25unique_idx_calc_threadIdxPi --------------------------
	.section	.nv.info._Z25unique_idx_calc_threadIdxPi,"",@"SHT_CUDA_INFO"
	.sectionflags	@""
	.align	4


	//----- nvinfo : EIATTR_CUDA_API_VERSION
	.align		4
        /*0000*/ 	.byte	0x04, 0x37
        /*0002*/ 	.short	(.L_8 - .L_7)
.L_7:
        /*0004*/ 	.word	0x00000082


	//----- nvinfo : EIATTR_KPARAM_INFO
	.align		4
.L_8:
        /*0008*/ 	.byte	0x04, 0x17
        /*000a*/ 	.short	(.L_10 - .L_9)
.L_9:
        /*000c*/ 	.word	0x00000000
        /*0010*/ 	.short	0x0000
        /*0012*/ 	.short	0x0000
        /*0014*/ 	.byte	0x00, 0xf5, 0x21, 0x00


	//----- nvinfo : EIATTR_SPARSE_MMA_MASK
	.align		4
.L_10:
        /*0018*/ 	.byte	0x03, 0x50
        /*001a*/ 	.short	0x0000


	//----- nvinfo : EIATTR_MAXREG_COUNT
	.align		4
        /*001c*/ 	.byte	0x03, 0x1b
        /*001e*/ 	.short	0x00ff


	//----- nvinfo : EIATTR_EXTERNS
	.align		4
        /*0020*/ 	.byte	0x04, 0x0f
        /*0022*/ 	.short	(.L_12 - .L_11)


	//   ....[0]....
	.align		4
.L_11:
        /*0024*/ 	.word	index@(vprintf)


	//----- nvinfo : EIATTR_MERCURY_ISA_VERSION
	.align		4
.L_12:
        /*0028*/ 	.byte	0x03, 0x5f
        /*002a*/ 	.short	0x0101


	//----- nvinfo : EIATTR_VRC_CTA_INIT_COUNT
	.align		4
        /*002c*/ 	.byte	0x02, 0x4a
	.zero		1
	.zero		1


	//----- nvinfo : EIATTR_SYSCALL_OFFSETS
	.align		4
        /*0030*/ 	.byte	0x04, 0x46
        /*0032*/ 	.short	(.L_14 - .L_13)


	//   ....[0]....
.L_13:
        /*0034*/ 	.word	0x00000120


	//----- nvinfo : EIATTR_EXIT_INSTR_OFFSETS
	.align		4
.L_14:
        /*0038*/ 	.byte	0x04, 0x1c
        /*003a*/ 	.short	(.L_16 - .L_15)


	//   ....[0]....
.L_15:
        /*003c*/ 	.word	0x00000130


	//----- nvinfo : EIATTR_CBANK_PARAM_SIZE
	.align		4
.L_16:
        /*0040*/ 	.byte	0x03, 0x19
        /*0042*/ 	.short	0x0008


	//----- nvinfo : EIATTR_PARAM_CBANK
	.align		4
        /*0044*/ 	.byte	0x04, 0x0a
        /*0046*/ 	.short	(.L_18 - .L_17)
	.align		4
.L_17:
        /*0048*/ 	.word	index@(.nv.constant0._Z25unique_idx_calc_threadIdxPi)
        /*004c*/ 	.short	0x0380
        /*004e*/ 	.short	0x0008


	//----- nvinfo : EIATTR_SW_WAR
	.align		4
.L_18:
        /*0050*/ 	.byte	0x04, 0x36
        /*0052*/ 	.short	(.L_20 - .L_19)
.L_19:
        /*0054*/ 	.word	0x00000008
.L_20:


//--------------------- .nv.callgraph             --------------------------
	.section	.nv.callgraph,"",@"SHT_CUDA_CALLGRAPH"
	.align	4
	.sectionentsize	8
	.align		4
        /*0000*/ 	.word	0x00000000
	.align		4
        /*0004*/ 	.word	0xffffffff
	.align		4
        /*0008*/ 	.word	index@(_Z25unique_idx_calc_threadIdxPi)
	.align		4
        /*000c*/ 	.word	index@(vprintf)
	.align		4
        /*0010*/ 	.word	0x00000000
	.align		4
        /*0014*/ 	.word	0xfffffffe
	.align		4
        /*0018*/ 	.word	0x00000000
	.align		4
        /*001c*/ 	.word	0xfffffffd
	.align		4
        /*0020*/ 	.word	0x00000000
	.align		4
        /*0024*/ 	.word	0xfffffffc


//--------------------- .nv.constant4             --------------------------
	.section	.nv.constant4,"a",@progbits
	.align	8
	.align		8
.nv.constant4:
        /*0000*/ 	.dword	vprintf
	.align		8
        /*0008*/ 	.dword	$str


//--------------------- .text._Z25unique_idx_calc_threadIdxPi --------------------------
	.section	.text._Z25unique_idx_calc_threadIdxPi,"ax",@progbits
	.align	128
        .global         _Z25unique_idx_calc_threadIdxPi
        .type           _Z25unique_idx_calc_threadIdxPi,@function
        .size           _Z25unique_idx_calc_threadIdxPi,(.L_x_2 - _Z25unique_idx_calc_threadIdxPi)
        .other          _Z25unique_idx_calc_threadIdxPi,@"STO_CUDA_ENTRY STV_DEFAULT"
_Z25unique_idx_calc_threadIdxPi:
.text._Z25unique_idx_calc_threadIdxPi:
[----:B------:R-:W0:Y:S01]  /*0000*/  LDC R1, c[0x0][0x37c] ;  /* 0x0000df00ff017b82 */ /* 0x000e220000000800 */
[----:B------:R-:W1:Y:S07]  /*0010*/  S2R R10, SR_TID.X ;  /* 0x00000000000a7919 */ /* 0x000e6e0000002100 */
[----:B------:R-:W1:Y:S01]  /*0020*/  LDC.64 R2, c[0x0][0x380] ;  /* 0x0000e000ff027b82 */ /* 0x000e620000000a00 */
[----:B------:R-:W2:Y:S01]  /*0030*/  LDCU.64 UR4, c[0x0][0x358] ;  /* 0x00006b00ff0477ac */ /* 0x000ea20008000a00 */
[----:B0-----:R-:W-:Y:S01]  /*0040*/  VIADD R1, R1, 0xfffffff8 ;  /* 0xfffffff801017836 */ /* 0x001fe20000000000 */
[----:B------:R-:W0:Y:S01]  /*0050*/  LDCU.64 UR6, c[0x4][0x8] ;  /* 0x01000100ff0677ac */ /* 0x000e220008000a00 */
[----:B-1----:R-:W-:-:S05]  /*0060*/  IMAD.WIDE.U32 R2, R10, 0x4, R2 ;  /* 0x000000040a027825 */ /* 0x002fca00078e0002 */
[----:B--2---:R-:W2:Y:S01]  /*0070*/  LDG.E R11, desc[UR4][R2.64] ;  /* 0x00000004020b7981 */ /* 0x004ea2000c1e1900 */
[----:B------:R-:W-:Y:S01]  /*0080*/  MOV R0, 0x0 ;  /* 0x0000000000007802 */ /* 0x000fe20000000f00 */
[----:B------:R-:W1:Y:S01]  /*0090*/  LDCU UR4, c[0x0][0x2f8] ;  /* 0x00005f00ff0477ac */ /* 0x000e620008000800 */
[----:B0-----:R-:W-:Y:S01]  /*00a0*/  IMAD.U32 R4, RZ, RZ, UR6 ;  /* 0x00000006ff047e24 */ /* 0x001fe2000f8e00ff */
[----:B------:R-:W-:Y:S01]  /*00b0*/  MOV R5, UR7 ;  /* 0x0000000700057c02 */ /* 0x000fe20008000f00 */
[----:B------:R0:W3:Y:S01]  /*00c0*/  LDC.64 R8, c[0x4][R0] ;  /* 0x0100000000087b82 */ /* 0x0000e20000000a00 */
[----:B------:R-:W4:Y:S01]  /*00d0*/  LDCU UR5, c[0x0][0x2fc] ;  /* 0x00005f80ff0577ac */ /* 0x000f220008000800 */
[----:B-1----:R-:W-:-:S05]  /*00e0*/  IADD3 R6, P0, PT, R1, UR4, RZ ;  /* 0x0000000401067c10 */ /* 0x002fca000ff1e0ff */
[----:B----4-:R-:W-:Y:S01]  /*00f0*/  IMAD.X R7, RZ, RZ, UR5, P0 ;  /* 0x00000005ff077e24 */ /* 0x010fe200080e06ff */
[----:B--23--:R0:W-:Y:S07]  /*0100*/  STL.64 [R1], R10 ;  /* 0x0000000a01007387 */ /* 0x00c1ee0000100a00 */
[----:B------:R-:W-:-:S07]  /*0110*/  LEPC R20, `(.L_x_0) ;  /* 0x000000001014794e */ /* 0x000fce0000000000 */
[----:B0-----:R-:W-:Y:S05]  /*0120*/  CALL.ABS.NOINC R8 ;  /* 0x0000000008007343 */ /* 0x001fea0003c00000 */
.L_x_0:
[----:B------:R-:W-:Y:S05]  /*0130*/  EXIT ;  /* 0x000000000000794d */ /* 0x000fea0003800000 */
.L_x_1:
[----:B------:R-:W-:-:S00]  /*0140*/  BRA `(.L_x_1) ;  /* 0xfffffffc00fc7947 */ /* 0x000fc0000383ffff */
[----:B------:R-:W-:-:S00]  /*0150*/  NOP ;  /* 0x0000000000007918 */ /* 0x000fc00000000000 */
        /* <DEDUP_REMOVED lines=10> */
.L_x_2:


//--------------------- .nv.global.init           --------------------------
	.section	.nv.global.init,"aw",@progbits
.nv.global.init:
	.type		$str,@object
	.size		$str,(.L_0 - $str)
$str:
        /*0000*/ 	.byte	0x74, 0x68, 0x72, 0x65, 0x61, 0x64, 0x49, 0x64, 0x78, 0x2e, 0x78, 0x20, 0x3a, 0x20, 0x25, 0x64
        /*0010*/ 	.byte	0x2c, 0x20, 0x76, 0x61, 0x6c, 0x75, 0x65, 0x20, 0x3a, 0x20, 0x25, 0x64, 0x20, 0x0a, 0x00
.L_0:


//--------------------- .nv.shared.reserved.0     --------------------------
	.section	.nv.shared.reserved.0,"aw",@nobits
	.weak		__nv_reservedSMEM_offset_0_alias
	.size		__nv_reservedSMEM_offset_0_alias, 0, 64
	.other		__nv_reservedSMEM_offset_0_alias,@"STO_CUDA_RESERVED_SHARED STV_DEFAULT"
__nv_reservedSMEM_offset_0_alias:
	.zero		0
	.zero		64


//--------------------- .nv.constant0._Z25unique_idx_calc_threadIdxPi --------------------------
	.section	.nv.constant0._Z25unique_idx_calc_threadIdxPi,"a",@progbits
	.sectionflags	@""
	.align	4
.nv.constant0._Z25unique_idx_calc_threadIdxPi:
	.zero		904


//--------------------- SYMBOLS --------------------------

	.type		.nv.reservedSmem.offset0,@object
	.size		.nv.reservedSmem.offset0,0x4
	.type		vprintf,@function
